//
// Generated by NVIDIA NVVM Compiler
//
// Compiler Build ID: CL-36424714
// Cuda compilation tools, release 13.0, V13.0.88
// Based on NVVM 20.0.0
//

.version 9.0
.target sm_100
.address_size 64

	// .globl	_Z14decrypt_kernelPii

.visible .entry _Z14decrypt_kernelPii(
	.param .u64 .ptr .align 1 _Z14decrypt_kernelPii_param_0,
	.param .u32 _Z14decrypt_kernelPii_param_1
)
{
	.reg .pred 	%p<2>;
	.reg .b32 	%r<6>;
	.reg .b64 	%rd<5>;

	ld.param.u64 	%rd1, [_Z14decrypt_kernelPii_param_0];
	ld.param.u32 	%r2, [_Z14decrypt_kernelPii_param_1];
	mov.u32 	%r1, %tid.x;
	setp.ge.s32 	%p1, %r1, %r2;
	@%p1 bra 	$L__BB0_2;
	cvta.to.global.u64 	%rd2, %rd1;
	mul.wide.u32 	%rd3, %r1, 4;
	add.s64 	%rd4, %rd2, %rd3;
	ld.global.u32 	%r3, [%rd4];
	mad.lo.s32 	%r4, %r3, -285212672, -889192448;
	shr.s32 	%r5, %r4, 24;
	st.global.u32 	[%rd4], %r5;
$L__BB0_2:
	ret;

}


// ===== COMPILED SASS (sm_100) =====

	.target	sm_100

	.elftype	@"ET_EXEC"


//--------------------- .note.nv.tkinfo           --------------------------
	.section	.note.nv.tkinfo,"",@"SHT_NOTE"
	.sectionflags	@"SHF_NOTE_NV_TKINFO"
	.tkinfo
        /*0018*/ 	.word	0x00000002
        /*0030*/ 	.string	""
        /*0030*/ 	.string	"ptxas"
        /*0030*/ 	.string	"Cuda compilation tools, release 13.0, V13.0.88"
        /*0030*/ 	.string	"Build cuda_13.0.r13.0/compiler.36424714_0"
        /*0030*/ 	.string	"-arch sm_100 -m 64 "



//--------------------- .note.nv.cuinfo           --------------------------
	.section	.note.nv.cuinfo,"",@"SHT_NOTE"
	.sectionflags	@"SHF_NOTE_NV_CUINFO"
        /*0018*/ 	.short	0x0002
        /*001a*/ 	.short	0x0064
        /*001c*/ 	.short	0x0082
	.zero		2


//--------------------- .nv.info                  --------------------------
	.section	.nv.info,"",@"SHT_CUDA_INFO"
	.align	4


	//----- nvinfo : EIATTR_REGCOUNT
	.align		4
        /*0000*/ 	.byte	0x04, 0x2f
        /*0002*/ 	.short	(.L_1 - .L_0)
	.align		4
.L_0:
        /*0004*/ 	.word	index@(_Z14decrypt_kernelPii)
        /*0008*/ 	.word	0x00000008


	//----- nvinfo : EIATTR_FRAME_SIZE
	.align		4
.L_1:
        /*000c*/ 	.byte	0x04, 0x11
        /*000e*/ 	.short	(.L_3 - .L_2)
	.align		4
.L_2:
        /*0010*/ 	.word	index@(_Z14decrypt_kernelPii)
        /*0014*/ 	.word	0x00000000


	//----- nvinfo : EIATTR_MIN_STACK_SIZE
	.align		4
.L_3:
        /*0018*/ 	.byte	0x04, 0x12
        /*001a*/ 	.short	(.L_5 - .L_4)
	.align		4
.L_4:
        /*001c*/ 	.word	index@(_Z14decrypt_kernelPii)
        /*0020*/ 	.word	0x00000000
.L_5:


//--------------------- .nv.compat                --------------------------
	.section	.nv.compat,"",@"SHT_CUDA_COMPAT_INFO"
	.align	4
        /*0000*/ 	.byte	0x02, 0x09, 0x00, 0x00, 0x02, 0x02, 0x01, 0x00, 0x02, 0x05, 0x05, 0x00, 0x03, 0x07, 0x01, 0x01
        /*0010*/ 	.byte	0x02, 0x03, 0x00, 0x00, 0x02, 0x06, 0x01, 0x00, 0x04, 0x0b, 0x08, 0x00, 0x09, 0x00, 0x00, 0x00
        /*0020*/ 	.byte	0x00, 0x00, 0x00, 0x00


//--------------------- .nv.info._Z14decrypt_kernelPii --------------------------
	.section	.nv.info._Z14decrypt_kernelPii,"",@"SHT_CUDA_INFO"
	.sectionflags	@""
	.align	4


	//----- nvinfo : EIATTR_CUDA_API_VERSION
	.align		4
        /*0000*/ 	.byte	0x04, 0x37
        /*0002*/ 	.short	(.L_7 - .L_6)
.L_6:
        /*0004*/ 	.word	0x00000082


	//----- nvinfo : EIATTR_KPARAM_INFO
	.align		4
.L_7:
        /*0008*/ 	.byte	0x04, 0x17
        /*000a*/ 	.short	(.L_9 - .L_8)
.L_8:
        /*000c*/ 	.word	0x00000000
        /*0010*/ 	.short	0x0001
        /*0012*/ 	.short	0x0008
        /*0014*/ 	.byte	0x00, 0xf0, 0x11, 0x00


	//----- nvinfo : EIATTR_KPARAM_INFO
	.align		4
.L_9:
        /*0018*/ 	.byte	0x04, 0x17
        /*001a*/ 	.short	(.L_11 - .L_10)
.L_10:
        /*001c*/ 	.word	0x00000000
        /*0020*/ 	.short	0x0000
        /*0022*/ 	.short	0x0000
        /*0024*/ 	.byte	0x00, 0xf5, 0x21, 0x00


	//----- nvinfo : EIATTR_SPARSE_MMA_MASK
	.align		4
.L_11:
        /*0028*/ 	.byte	0x03, 0x50
        /*002a*/ 	.short	0x0000


	//----- nvinfo : EIATTR_MAXREG_COUNT
	.align		4
        /*002c*/ 	.byte	0x03, 0x1b
        /*002e*/ 	.short	0x00ff


	//----- nvinfo : EIATTR_MERCURY_ISA_VERSION
	.align		4
        /*0030*/ 	.byte	0x03, 0x5f
        /*0032*/ 	.short	0x0101


	//----- nvinfo : EIATTR_VRC_CTA_INIT_COUNT
	.align		4
        /*0034*/ 	.byte	0x02, 0x4a
	.zero		1
	.zero		1


	//----- nvinfo : EIATTR_EXIT_INSTR_OFFSETS
	.align		4
        /*0038*/ 	.byte	0x04, 0x1c
        /*003a*/ 	.short	(.L_13 - .L_12)


	//   ....[0]....
.L_12:
        /*003c*/ 	.word	0x00000040


	//   ....[1]....
        /*0040*/ 	.word	0x000000d0


	//----- nvinfo : EIATTR_CBANK_PARAM_SIZE
	.align		4
.L_13:
        /*0044*/ 	.byte	0x03, 0x19
        /*0046*/ 	.short	0x000c


	//----- nvinfo : EIATTR_PARAM_CBANK
	.align		4
        /*0048*/ 	.byte	0x04, 0x0a
        /*004a*/ 	.short	(.L_15 - .L_14)
	.align		4
.L_14:
        /*004c*/ 	.word	index@(.nv.constant0._Z14decrypt_kernelPii)
        /*0050*/ 	.short	0x0380
        /*0052*/ 	.short	0x000c


	//----- nvinfo : EIATTR_SW_WAR
	.align		4
.L_15:
        /*0054*/ 	.byte	0x04, 0x36
        /*0056*/ 	.short	(.L_17 - .L_16)
.L_16:
        /*0058*/ 	.word	0x00000008
.L_17:


//--------------------- .nv.callgraph             --------------------------
	.section	.nv.callgraph,"",@"SHT_CUDA_CALLGRAPH"
	.align	4
	.sectionentsize	8
	.align		4
        /*0000*/ 	.word	0x00000000
	.align		4
        /*0004*/ 	.word	0xffffffff
	.align		4
        /*0008*/ 	.word	0x00000000
	.align		4
        /*000c*/ 	.word	0xfffffffe
	.align		4
        /*0010*/ 	.word	0x00000000
	.align		4
        /*0014*/ 	.word	0xfffffffd
	.align		4
        /*0018*/ 	.word	0x00000000
	.align		4
        /*001c*/ 	.word	0xfffffffc


//--------------------- .text._Z14decrypt_kernelPii --------------------------
	.section	.text._Z14decrypt_kernelPii,"ax",@progbits
	.align	128
        .global         _Z14decrypt_kernelPii
        .type           _Z14decrypt_kernelPii,@function
        .size           _Z14decrypt_kernelPii,(.L_x_1 - _Z14decrypt_kernelPii)
        .other          _Z14decrypt_kernelPii,@"STO_CUDA_ENTRY STV_DEFAULT"
_Z14decrypt_kernelPii:
.text._Z14decrypt_kernelPii:
[----:B------:R-:W-:Y:S01]  /*0000*/  LDC R1, c[0x0][0x37c] ;  /* 0x0000df00ff017b82 */ /* 0x000fe20000000800 */
[----:B------:R-:W0:Y:S01]  /*0010*/  S2R R5, SR_TID.X ;  /* 0x0000000000057919 */ /* 0x000e220000002100 */
[----:B------:R-:W0:Y:S02]  /*0020*/  LDCU UR4, c[0x0][0x388] ;  /* 0x00007100ff0477ac */ /* 0x000e240008000800 */
[----:B0-----:R-:W-:-:S13]  /*0030*/  ISETP.GE.AND P0, PT, R5, UR4, PT ;  /* 0x0000000405007c0c */ /* 0x001fda000bf06270 */
[----:B------:R-:W-:Y:S05]  /*0040*/  @P0 EXIT ;  /* 0x000000000000094d */ /* 0x000fea0003800000 */
[----:B------:R-:W0:Y:S01]  /*0050*/  LDC.64 R2, c[0x0][0x380] ;  /* 0x0000e000ff027b82 */ /* 0x000e220000000a00 */
[----:B------:R-:W1:Y:S01]  /*0060*/  LDCU.64 UR4, c[0x0][0x358] ;  /* 0x00006b00ff0477ac */ /* 0x000e620008000a00 */
[----:B0-----:R-:W-:-:S05]  /*0070*/  IMAD.WIDE.U32 R2, R5, 0x4, R2 ;  /* 0x0000000405027825 */ /* 0x001fca00078e0002 */
[----:B-1----:R-:W2:Y:S01]  /*0080*/  LDG.E R0, desc[UR4][R2.64] ;  /* 0x0000000402007981 */ /* 0x002ea2000c1e1900 */
[----:B------:R-:W-:-:S05]  /*0090*/  HFMA2 R5, -RZ, RZ, -7168, 0 ;  /* 0xef000000ff057431 */ /* 0x000fca00000001ff */
[----:B--2---:R-:W-:-:S05]  /*00a0*/  IMAD R0, R0, R5, -0x35000000 ;  /* 0xcb00000000007424 */ /* 0x004fca00078e0205 */
[----:B------:R-:W-:-:S05]  /*00b0*/  SHF.R.S32.HI R5, RZ, 0x18, R0 ;  /* 0x00000018ff057819 */ /* 0x000fca0000011400 */
[----:B------:R-:W-:Y:S01]  /*00c0*/  STG.E desc[UR4][R2.64], R5 ;  /* 0x0000000502007986 */ /* 0x000fe2000c101904 */
[----:B------:R-:W-:Y:S05]  /*00d0*/  EXIT ;  /* 0x000000000000794d */ /* 0x000fea0003800000 */
.L_x_0:
[----:B------:R-:W-:-:S00]  /*00e0*/  BRA `(.L_x_0) ;  /* 0xfffffffc00fc7947 */ /* 0x000fc0000383ffff */
[----:B------:R-:W-:-:S00]  /*00f0*/  NOP ;  /* 0x0000000000007918 */ /* 0x000fc00000000000 */
        /* <DEDUP_REMOVED lines=8> */
.L_x_1:


//--------------------- .nv.shared.reserved.0     --------------------------
	.section	.nv.shared.reserved.0,"aw",@nobits
	.weak		__nv_reservedSMEM_offset_0_alias
	.size		__nv_reservedSMEM_offset_0_alias, 0, 64
	.other		__nv_reservedSMEM_offset_0_alias,@"STO_CUDA_RESERVED_SHARED STV_DEFAULT"
__nv_reservedSMEM_offset_0_alias:
	.zero		0
	.zero		64


//--------------------- .nv.constant0._Z14decrypt_kernelPii --------------------------
	.section	.nv.constant0._Z14decrypt_kernelPii,"a",@progbits
	.sectionflags	@""
	.align	4
.nv.constant0._Z14decrypt_kernelPii:
	.zero		908


//--------------------- SYMBOLS --------------------------

	.type		.nv.reservedSmem.offset0,@object
	.size		.nv.reservedSmem.offset0,0x4
